	.headerflags	@"EF_CUDA_TEXMODE_UNIFIED EF_CUDA_64BIT_ADDRESS EF_CUDA_ACCELERATORS EF_CUDA_SM90 EF_CUDA_VIRTUAL_SM(EF_CUDA_SM90)"
	.elftype	@"ET_EXEC"


//--------------------- .nv.info                  --------------------------
	.section	.nv.info,"",@"SHT_CUDA_INFO"
	.align	4


	//----- nvinfo : EIATTR_REGCOUNT
	.align		4
        /*0000*/ 	.byte	0x04, 0x2f
        /*0002*/ 	.short	(.L_3 - .L_2)
	.align		4
.L_2:
        /*0004*/ 	.word	index@(triton_poi_fused__native_batch_norm_legit_no_training_add_convolution_20)
        /*0008*/ 	.word	0x00000020


	//----- nvinfo : EIATTR_MIN_STACK_SIZE
	.align		4
.L_3:
        /*000c*/ 	.byte	0x04, 0x12
        /*000e*/ 	.short	(.L_5 - .L_4)
	.align		4
.L_4:
        /*0010*/ 	.word	index@(triton_poi_fused__native_batch_norm_legit_no_training_add_convolution_20)
        /*0014*/ 	.word	0x00000000


	//----- nvinfo : EIATTR_FRAME_SIZE
	.align		4
.L_5:
        /*0018*/ 	.byte	0x04, 0x11
        /*001a*/ 	.short	(.L_7 - .L_6)
	.align		4
.L_6:
        /*001c*/ 	.word	index@(triton_poi_fused__native_batch_norm_legit_no_training_add_convolution_20)
        /*0020*/ 	.word	0x00000000


	//----- nvinfo : EIATTR_MIN_STACK_SIZE
	.align		4
.L_7:
        /*0024*/ 	.byte	0x04, 0x12
        /*0026*/ 	.short	(.L_9 - .L_8)
	.align		4
.L_8:
        /*0028*/ 	.word	index@(triton_poi_fused__native_batch_norm_legit_no_training_add_convolution_20)
        /*002c*/ 	.word	0x00000000
.L_9:


//--------------------- .nv.info.triton_poi_fused__native_batch_norm_legit_no_training_add_convolution_20 --------------------------
	.section	.nv.info.triton_poi_fused__native_batch_norm_legit_no_training_add_convolution_20,"",@"SHT_CUDA_INFO"
	.sectionflags	@""
	.align	4


	//----- nvinfo : EIATTR_CUDA_API_VERSION
	.align		4
        /*0000*/ 	.byte	0x04, 0x37
        /*0002*/ 	.short	(.L_11 - .L_10)
.L_10:
        /*0004*/ 	.word	0x0000007c


	//----- nvinfo : EIATTR_KPARAM_INFO
	.align		4
.L_11:
        /*0008*/ 	.byte	0x04, 0x17
        /*000a*/ 	.short	(.L_13 - .L_12)
.L_12:
        /*000c*/ 	.word	0x00000000
        /*0010*/ 	.short	0x000e
        /*0012*/ 	.short	0x0070
        /*0014*/ 	.byte	0x00, 0xf0, 0x11, 0x00


	//----- nvinfo : EIATTR_KPARAM_INFO
	.align		4
.L_13:
        /*0018*/ 	.byte	0x04, 0x17
        /*001a*/ 	.short	(.L_15 - .L_14)
.L_14:
        /*001c*/ 	.word	0x00000000
        /*0020*/ 	.short	0x000d
        /*0022*/ 	.short	0x0068
        /*0024*/ 	.byte	0x00, 0xf4, 0x21, 0x00


	//----- nvinfo : EIATTR_KPARAM_INFO
	.align		4
.L_15:
        /*0028*/ 	.byte	0x04, 0x17
        /*002a*/ 	.short	(.L_17 - .L_16)
.L_16:
        /*002c*/ 	.word	0x00000000
        /*0030*/ 	.short	0x000c
        /*0032*/ 	.short	0x0060
        /*0034*/ 	.byte	0x00, 0xf4, 0x21, 0x00


	//----- nvinfo : EIATTR_KPARAM_INFO
	.align		4
.L_17:
        /*0038*/ 	.byte	0x04, 0x17
        /*003a*/ 	.short	(.L_19 - .L_18)
.L_18:
        /*003c*/ 	.word	0x00000000
        /*0040*/ 	.short	0x000b
        /*0042*/ 	.short	0x0058
        /*0044*/ 	.byte	0x00, 0xf4, 0x21, 0x00


	//----- nvinfo : EIATTR_KPARAM_INFO
	.align		4
.L_19:
        /*0048*/ 	.byte	0x04, 0x17
        /*004a*/ 	.short	(.L_21 - .L_20)
.L_20:
        /*004c*/ 	.word	0x00000000
        /*0050*/ 	.short	0x000a
        /*0052*/ 	.short	0x0050
        /*0054*/ 	.byte	0x00, 0xf4, 0x21, 0x00


	//----- nvinfo : EIATTR_KPARAM_INFO
	.align		4
.L_21:
        /*0058*/ 	.byte	0x04, 0x17
        /*005a*/ 	.short	(.L_23 - .L_22)
.L_22:
        /*005c*/ 	.word	0x00000000
        /*0060*/ 	.short	0x0009
        /*0062*/ 	.short	0x0048
        /*0064*/ 	.byte	0x00, 0xf4, 0x21, 0x00


	//----- nvinfo : EIATTR_KPARAM_INFO
	.align		4
.L_23:
        /*0068*/ 	.byte	0x04, 0x17
        /*006a*/ 	.short	(.L_25 - .L_24)
.L_24:
        /*006c*/ 	.word	0x00000000
        /*0070*/ 	.short	0x0008
        /*0072*/ 	.short	0x0040
        /*0074*/ 	.byte	0x00, 0xf4, 0x21, 0x00


	//----- nvinfo : EIATTR_KPARAM_INFO
	.align		4
.L_25:
        /*0078*/ 	.byte	0x04, 0x17
        /*007a*/ 	.short	(.L_27 - .L_26)
.L_26:
        /*007c*/ 	.word	0x00000000
        /*0080*/ 	.short	0x0007
        /*0082*/ 	.short	0x0038
        /*0084*/ 	.byte	0x00, 0xf4, 0x21, 0x00


	//----- nvinfo : EIATTR_KPARAM_INFO
	.align		4
.L_27:
        /*0088*/ 	.byte	0x04, 0x17
        /*008a*/ 	.short	(.L_29 - .L_28)
.L_28:
        /*008c*/ 	.word	0x00000000
        /*0090*/ 	.short	0x0006
        /*0092*/ 	.short	0x0030
        /*0094*/ 	.byte	0x00, 0xf4, 0x21, 0x00


	//----- nvinfo : EIATTR_KPARAM_INFO
	.align		4
.L_29:
        /*0098*/ 	.byte	0x04, 0x17
        /*009a*/ 	.short	(.L_31 - .L_30)
.L_30:
        /*009c*/ 	.word	0x00000000
        /*00a0*/ 	.short	0x0005
        /*00a2*/ 	.short	0x0028
        /*00a4*/ 	.byte	0x00, 0xf4, 0x21, 0x00


	//----- nvinfo : EIATTR_KPARAM_INFO
	.align		4
.L_31:
        /*00a8*/ 	.byte	0x04, 0x17
        /*00aa*/ 	.short	(.L_33 - .L_32)
.L_32:
        /*00ac*/ 	.word	0x00000000
        /*00b0*/ 	.short	0x0004
        /*00b2*/ 	.short	0x0020
        /*00b4*/ 	.byte	0x00, 0xf4, 0x21, 0x00


	//----- nvinfo : EIATTR_KPARAM_INFO
	.align		4
.L_33:
        /*00b8*/ 	.byte	0x04, 0x17
        /*00ba*/ 	.short	(.L_35 - .L_34)
.L_34:
        /*00bc*/ 	.word	0x00000000
        /*00c0*/ 	.short	0x0003
        /*00c2*/ 	.short	0x0018
        /*00c4*/ 	.byte	0x00, 0xf4, 0x21, 0x00


	//----- nvinfo : EIATTR_KPARAM_INFO
	.align		4
.L_35:
        /*00c8*/ 	.byte	0x04, 0x17
        /*00ca*/ 	.short	(.L_37 - .L_36)
.L_36:
        /*00cc*/ 	.word	0x00000000
        /*00d0*/ 	.short	0x0002
        /*00d2*/ 	.short	0x0010
        /*00d4*/ 	.byte	0x00, 0xf4, 0x21, 0x00


	//----- nvinfo : EIATTR_KPARAM_INFO
	.align		4
.L_37:
        /*00d8*/ 	.byte	0x04, 0x17
        /*00da*/ 	.short	(.L_39 - .L_38)
.L_38:
        /*00dc*/ 	.word	0x00000000
        /*00e0*/ 	.short	0x0001
        /*00e2*/ 	.short	0x0008
        /*00e4*/ 	.byte	0x00, 0xf4, 0x21, 0x00


	//----- nvinfo : EIATTR_KPARAM_INFO
	.align		4
.L_39:
        /*00e8*/ 	.byte	0x04, 0x17
        /*00ea*/ 	.short	(.L_41 - .L_40)
.L_40:
        /*00ec*/ 	.word	0x00000000
        /*00f0*/ 	.short	0x0000
        /*00f2*/ 	.short	0x0000
        /*00f4*/ 	.byte	0x00, 0xf4, 0x21, 0x00


	//----- nvinfo : EIATTR_SPARSE_MMA_MASK
	.align		4
.L_41:
        /*00f8*/ 	.byte	0x03, 0x50
        /*00fa*/ 	.short	0x0000


	//----- nvinfo : EIATTR_MAXREG_COUNT
	.align		4
        /*00fc*/ 	.byte	0x03, 0x1b
        /*00fe*/ 	.short	0x00ff


	//----- nvinfo : EIATTR_EXIT_INSTR_OFFSETS
	.align		4
        /*0100*/ 	.byte	0x04, 0x1c
        /*0102*/ 	.short	(.L_43 - .L_42)


	//   ....[0]....
.L_42:
        /*0104*/ 	.word	0x00000620


	//   ....[1]....
        /*0108*/ 	.word	0x00000640


	//----- nvinfo : EIATTR_REQNTID
	.align		4
.L_43:
        /*010c*/ 	.byte	0x04, 0x10
        /*010e*/ 	.short	(.L_45 - .L_44)
.L_44:
        /*0110*/ 	.word	0x00000080
        /*0114*/ 	.word	0x00000001
        /*0118*/ 	.word	0x00000001


	//----- nvinfo : EIATTR_CBANK_PARAM_SIZE
	.align		4
.L_45:
        /*011c*/ 	.byte	0x03, 0x19
        /*011e*/ 	.short	0x0074


	//----- nvinfo : EIATTR_PARAM_CBANK
	.align		4
        /*0120*/ 	.byte	0x04, 0x0a
        /*0122*/ 	.short	(.L_47 - .L_46)
	.align		4
.L_46:
        /*0124*/ 	.word	index@(.nv.constant0.triton_poi_fused__native_batch_norm_legit_no_training_add_convolution_20)
        /*0128*/ 	.short	0x0210
        /*012a*/ 	.short	0x0074


	//----- nvinfo : EIATTR_SW_WAR
	.align		4
.L_47:
        /*012c*/ 	.byte	0x04, 0x36
        /*012e*/ 	.short	(.L_49 - .L_48)
.L_48:
        /*0130*/ 	.word	0x00000008
.L_49:


//--------------------- .nv.callgraph             --------------------------
	.section	.nv.callgraph,"",@"SHT_CUDA_CALLGRAPH"
	.align	4
	.sectionentsize	8
	.align		4
        /*0000*/ 	.word	0x00000000
	.align		4
        /*0004*/ 	.word	0xffffffff
	.align		4
        /*0008*/ 	.word	0x00000000
	.align		4
        /*000c*/ 	.word	0xfffffffe
	.align		4
        /*0010*/ 	.word	0x00000000
	.align		4
        /*0014*/ 	.word	0xfffffffd
	.align		4
        /*0018*/ 	.word	0x00000000
	.align		4
        /*001c*/ 	.word	0xfffffffc


//--------------------- .nv.constant4             --------------------------
	.section	.nv.constant4,"a",@progbits
	.align	8
	.align		8
.nv.constant4:
        /*0000*/ 	.dword	_$_str
	.align		8
        /*0008*/ 	.dword	_$_str_$_2


//--------------------- .text.triton_poi_fused__native_batch_norm_legit_no_training_add_convolution_20 --------------------------
	.section	.text.triton_poi_fused__native_batch_norm_legit_no_training_add_convolution_20,"ax",@progbits
	.align	128
        .global         triton_poi_fused__native_batch_norm_legit_no_training_add_convolution_20
        .type           triton_poi_fused__native_batch_norm_legit_no_training_add_convolution_20,@function
        .size           triton_poi_fused__native_batch_norm_legit_no_training_add_convolution_20,(.L_x_1 - triton_poi_fused__native_batch_norm_legit_no_training_add_convolution_20)
        .other          triton_poi_fused__native_batch_norm_legit_no_training_add_convolution_20,@"STO_CUDA_ENTRY STV_DEFAULT"
triton_poi_fused__native_batch_norm_legit_no_training_add_convolution_20:
.text.triton_poi_fused__native_batch_norm_legit_no_training_add_convolution_20:
[----:B------:R-:W0:Y:S01]  /*0000*/  LDC R1, c[0x0][0x28] ;  /* 0x00000a00ff017b82 */ /* 0x000e220000000800 */
[----:B------:R-:W1:Y:S07]  /*0010*/  S2R R5, SR_TID.X ;  /* 0x0000000000057919 */ /* 0x000e6e0000002100 */
[----:B------:R-:W2:Y:S01]  /*0020*/  LDC.64 R12, c[0x0][0x240] ;  /* 0x00009000ff0c7b82 */ /* 0x000ea20000000a00 */
[----:B------:R-:W-:Y:S01]  /*0030*/  CS2R R22, SRZ ;  /* 0x0000000000167805 */ /* 0x000fe2000001ff00 */
[----:B------:R-:W-:Y:S01]  /*0040*/  ULDC.64 UR4, c[0x0][0x208] ;  /* 0x0000820000047ab9 */ /* 0x000fe20000000a00 */
[----:B------:R-:W3:Y:S05]  /*0050*/  S2R R0, SR_CTAID.X ;  /* 0x0000000000007919 */ /* 0x000eea0000002500 */
[----:B------:R-:W4:Y:S08]  /*0060*/  LDC.64 R16, c[0x0][0x260] ;  /* 0x00009800ff107b82 */ /* 0x000f300000000a00 */
[----:B------:R-:W5:Y:S08]  /*0070*/  LDC.64 R14, c[0x0][0x228] ;  /* 0x00008a00ff0e7b82 */ /* 0x000f700000000a00 */
[----:B------:R-:W4:Y:S01]  /*0080*/  LDC.64 R28, c[0x0][0x238] ;  /* 0x00008e00ff1c7b82 */ /* 0x000f220000000a00 */
[----:B-1----:R-:W-:-:S07]  /*0090*/  LOP3.LUT R5, R5, 0x7f, RZ, 0xc0, !PT ;  /* 0x0000007f05057812 */ /* 0x002fce00078ec0ff */
[----:B------:R-:W1:Y:S01]  /*00a0*/  LDC.64 R18, c[0x0][0x248] ;  /* 0x00009200ff127b82 */ /* 0x000e620000000a00 */
[----:B---3--:R-:W-:Y:S02]  /*00b0*/  SHF.R.S32.HI R2, RZ, 0x18, R0 ;  /* 0x00000018ff027819 */ /* 0x008fe40000011400 */
[----:B------:R-:W-:Y:S02]  /*00c0*/  LEA R5, R0, R5, 0x7 ;  /* 0x0000000500057211 */ /* 0x000fe400078e38ff */
[----:B------:R-:W-:Y:S01]  /*00d0*/  SGXT R0, R2, 0x1 ;  /* 0x000000010200781a */ /* 0x000fe20000000200 */
[----:B------:R-:W-:Y:S01]  /*00e0*/  HFMA2.MMA R2, -RZ, RZ, 0, 0 ;  /* 0x00000000ff027435 */ /* 0x000fe200000001ff */
[----:B------:R-:W-:Y:S01]  /*00f0*/  ISETP.GE.AND P4, PT, R5, 0xe00, PT ;  /* 0x00000e000500780c */ /* 0x000fe20003f86270 */
[----:B------:R-:W3:Y:S01]  /*0100*/  LDC.64 R26, c[0x0][0x230] ;  /* 0x00008c00ff1a7b82 */ /* 0x000ee20000000a00 */
[----:B------:R-:W-:-:S04]  /*0110*/  LEA.HI R0, R0, R5, RZ, 0x4 ;  /* 0x0000000500007211 */ /* 0x000fc800078f20ff */
[----:B------:R-:W-:-:S03]  /*0120*/  SHF.R.S32.HI R3, RZ, 0x4, R0 ;  /* 0x00000004ff037819 */ /* 0x000fc60000011400 */
[----:B------:R-:W3:Y:S02]  /*0130*/  LDC.64 R20, c[0x0][0x210] ;  /* 0x00008400ff147b82 */ /* 0x000ee40000000a00 */
[----:B------:R-:W-:-:S05]  /*0140*/  IMAD.HI R0, R3, -0x6db6db6d, R2 ;  /* 0x9249249303007827 */ /* 0x000fca00078e0202 */
[----:B------:R-:W-:Y:S01]  /*0150*/  SHF.R.U32.HI R7, RZ, 0x1f, R0 ;  /* 0x0000001fff077819 */ /* 0x000fe20000011600 */
[----:B------:R-:W3:Y:S03]  /*0160*/  LDC.64 R10, c[0x0][0x218] ;  /* 0x00008600ff0a7b82 */ /* 0x000ee60000000a00 */
[----:B------:R-:W-:-:S05]  /*0170*/  LEA.HI.SX32 R7, R0, R7, 0x1b ;  /* 0x0000000700077211 */ /* 0x000fca00078fdaff */
[----:B------:R-:W-:Y:S01]  /*0180*/  IMAD R25, R7, -0x38, R3 ;  /* 0xffffffc807197824 */ /* 0x000fe200078e0203 */
[----:B------:R-:W-:Y:S01]  /*0190*/  CS2R R6, SRZ ;  /* 0x0000000000067805 */ /* 0x000fe2000001ff00 */
[----:B------:R-:W3:Y:S02]  /*01a0*/  LDC.64 R8, c[0x0][0x258] ;  /* 0x00009600ff087b82 */ /* 0x000ee40000000a00 */
[----:B--2---:R-:W-:-:S04]  /*01b0*/  IMAD.WIDE R12, R25, 0x4, R12 ;  /* 0x00000004190c7825 */ /* 0x004fc800078e020c */
[C---:B----4-:R-:W-:Y:S01]  /*01c0*/  IMAD.WIDE R16, R25.reuse, 0x4, R16 ;  /* 0x0000000419107825 */ /* 0x050fe200078e0210 */
[----:B------:R5:W2:Y:S04]  /*01d0*/  @!P4 LDG.E.EL R6, desc[UR4][R12.64] ;  /* 0x000000040c06c981 */ /* 0x000aa8000c2e1900 */
[----:B------:R4:W2:Y:S01]  /*01e0*/  @!P4 LDG.E.EL R23, desc[UR4][R16.64] ;  /* 0x000000041017c981 */ /* 0x0008a2000c2e1900 */
[----:B------:R-:W-:Y:S01]  /*01f0*/  MOV R3, RZ ;  /* 0x000000ff00037202 */ /* 0x000fe20000000f00 */
[----:B-----5:R-:W-:-:S04]  /*0200*/  IMAD.WIDE R12, R25, 0x4, R14 ;  /* 0x00000004190c7825 */ /* 0x020fc800078e020e */
[C---:B0-----:R-:W-:Y:S01]  /*0210*/  IMAD.WIDE R14, R25.reuse, 0x4, R28 ;  /* 0x00000004190e7825 */ /* 0x041fe200078e021c */
[----:B------:R0:W5:Y:S01]  /*0220*/  @!P4 LDG.E.EL R3, desc[UR4][R12.64] ;  /* 0x000000040c03c981 */ /* 0x000162000c2e1900 */
[----:B------:R-:W-:Y:S01]  /*0230*/  HFMA2.MMA R4, -RZ, RZ, 0, 0 ;  /* 0x00000000ff047435 */ /* 0x000fe200000001ff */
[----:B----4-:R-:W4:Y:S02]  /*0240*/  LDC.64 R16, c[0x0][0x270] ;  /* 0x00009c00ff107b82 */ /* 0x010f240000000a00 */
[----:B------:R3:W5:Y:S01]  /*0250*/  @!P4 LDG.E.EL R22, desc[UR4][R14.64] ;  /* 0x000000040e16c981 */ /* 0x000762000c2e1900 */
[----:B-1----:R-:W-:-:S04]  /*0260*/  IMAD.WIDE R28, R25, 0x4, R18 ;  /* 0x00000004191c7825 */ /* 0x002fc800078e0212 */
[----:B---3--:R-:W-:Y:S01]  /*0270*/  IMAD.WIDE R18, R25, 0x4, R26 ;  /* 0x0000000419127825 */ /* 0x008fe200078e021a */
[----:B0-----:R-:W0:Y:S01]  /*0280*/  LDC.64 R12, c[0x0][0x250] ;  /* 0x00009400ff0c7b82 */ /* 0x001e220000000a00 */
[----:B------:R-:W-:Y:S01]  /*0290*/  MOV R0, RZ ;  /* 0x000000ff00007202 */ /* 0x000fe20000000f00 */
[----:B------:R-:W3:Y:S04]  /*02a0*/  @!P4 LDG.E.EL R7, desc[UR4][R28.64] ;  /* 0x000000041c07c981 */ /* 0x000ee8000c2e1900 */
[----:B------:R1:W3:Y:S02]  /*02b0*/  @!P4 LDG.E.EL R4, desc[UR4][R18.64] ;  /* 0x000000041204c981 */ /* 0x0002e4000c2e1900 */
[----:B------:R-:W0:Y:S01]  /*02c0*/  LDC.64 R14, c[0x0][0x268] ;  /* 0x00009a00ff0e7b82 */ /* 0x000e220000000a00 */
[----:B------:R-:W-:Y:S01]  /*02d0*/  CS2R R26, SRZ ;  /* 0x00000000001a7805 */ /* 0x000fe2000001ff00 */
[----:B------:R-:W-:-:S04]  /*02e0*/  IMAD.WIDE R20, R5, 0x4, R20 ;  /* 0x0000000405147825 */ /* 0x000fc800078e0214 */
[----:B------:R-:W-:Y:S01]  /*02f0*/  IMAD.WIDE R10, R5, 0x4, R10 ;  /* 0x00000004050a7825 */ /* 0x000fe200078e020a */
[----:B------:R-:W5:Y:S01]  /*0300*/  @!P4 LDG.E R0, desc[UR4][R20.64] ;  /* 0x000000041400c981 */ /* 0x000f62000c1e1900 */
[----:B-1----:R-:W1:Y:S02]  /*0310*/  LDC.64 R18, c[0x0][0x278] ;  /* 0x00009e00ff127b82 */ /* 0x002e640000000a00 */
[C---:B------:R-:W-:Y:S01]  /*0320*/  IMAD.WIDE R8, R25.reuse, 0x4, R8 ;  /* 0x0000000419087825 */ /* 0x040fe200078e0208 */
[----:B------:R-:W3:Y:S03]  /*0330*/  @!P4 LDG.E R27, desc[UR4][R10.64] ;  /* 0x000000040a1bc981 */ /* 0x000ee6000c1e1900 */
[C---:B----4-:R-:W-:Y:S01]  /*0340*/  IMAD.WIDE R16, R25.reuse, 0x4, R16 ;  /* 0x0000000419107825 */ /* 0x050fe200078e0210 */
[----:B------:R-:W4:Y:S03]  /*0350*/  @!P4 LDG.E.EL R2, desc[UR4][R8.64] ;  /* 0x000000040802c981 */ /* 0x000f26000c2e1900 */
[----:B0-----:R-:W-:Y:S01]  /*0360*/  IMAD.WIDE R12, R25, 0x4, R12 ;  /* 0x00000004190c7825 */ /* 0x001fe200078e020c */
[----:B------:R-:W-:-:S04]  /*0370*/  HFMA2.MMA R28, -RZ, RZ, 0, 0 ;  /* 0x00000000ff1c7435 */ /* 0x000fc800000001ff */
[----:B------:R0:W4:Y:S01]  /*0380*/  @!P4 LDG.E.EL R26, desc[UR4][R12.64] ;  /* 0x000000040c1ac981 */ /* 0x000122000c2e1900 */
[----:B------:R-:W-:Y:S01]  /*0390*/  IMAD.WIDE R14, R25, 0x4, R14 ;  /* 0x00000004190e7825 */ /* 0x000fe200078e020e */
[----:B------:R-:W-:-:S06]  /*03a0*/  CS2R R24, SRZ ;  /* 0x0000000000187805 */ /* 0x000fcc000001ff00 */
[----:B------:R-:W4:Y:S01]  /*03b0*/  @!P4 LDG.E.EL R25, desc[UR4][R14.64] ;  /* 0x000000040e19c981 */ /* 0x000f22000c2e1900 */
[----:B-1----:R-:W-:-:S03]  /*03c0*/  IMAD.WIDE R18, R5, 0x4, R18 ;  /* 0x0000000405127825 */ /* 0x002fc600078e0212 */
[----:B------:R-:W4:Y:S04]  /*03d0*/  @!P4 LDG.E.EL R24, desc[UR4][R16.64] ;  /* 0x000000041018c981 */ /* 0x000f28000c2e1900 */
[----:B------:R-:W4:Y:S01]  /*03e0*/  @!P4 LDG.E R28, desc[UR4][R18.64] ;  /* 0x00000004121cc981 */ /* 0x000f22000c1e1900 */
[----:B0-----:R-:W-:Y:S01]  /*03f0*/  MOV R13, 0x3e800000 ;  /* 0x3e800000000d7802 */ /* 0x001fe20000000f00 */
[----:B--2---:R-:W-:Y:S01]  /*0400*/  FADD R6, R6, 9.9999997473787516356e-06 ;  /* 0x3727c5ac06067421 */ /* 0x004fe20000000000 */
[----:B------:R-:W-:-:S03]  /*0410*/  FADD R23, R23, 9.9999997473787516356e-06 ;  /* 0x3727c5ac17177421 */ /* 0x000fc60000000000 */
[----:B------:R-:W0:Y:S08]  /*0420*/  MUFU.SQRT R29, R6 ;  /* 0x00000006001d7308 */ /* 0x000e300000002000 */
[----:B------:R-:W1:Y:S01]  /*0430*/  MUFU.SQRT R8, R23 ;  /* 0x0000001700087308 */ /* 0x000e620000002000 */
[C---:B0-----:R-:W-:Y:S02]  /*0440*/  FSETP.GT.AND P0, PT, R29.reuse, 8.50705917302346158658e+37, PT ;  /* 0x7e8000001d00780b */ /* 0x041fe40003f04000 */
[----:B------:R-:W-:-:S02]  /*0450*/  FSETP.GEU.AND P2, PT, R29, 1.175494350822287508e-38, PT ;  /* 0x008000001d00780b */ /* 0x000fc40003f4e000 */
[C---:B-1----:R-:W-:Y:S02]  /*0460*/  FSETP.GT.AND P1, PT, R8.reuse, 8.50705917302346158658e+37, PT ;  /* 0x7e8000000800780b */ /* 0x042fe40003f24000 */
[----:B------:R-:W-:-:S07]  /*0470*/  FSETP.GEU.AND P3, PT, R8, 1.175494350822287508e-38, PT ;  /* 0x008000000800780b */ /* 0x000fce0003f6e000 */
[----:B------:R-:W-:-:S04]  /*0480*/  @P0 FMUL R29, R29, 0.25 ;  /* 0x3e8000001d1d0820 */ /* 0x000fc80000400000 */
[----:B------:R-:W-:Y:S01]  /*0490*/  @!P2 FMUL R29, R29, 16777216 ;  /* 0x4b8000001d1da820 */ /* 0x000fe20000400000 */
[----:B------:R-:W-:-:S04]  /*04a0*/  @P1 FMUL R8, R8, 0.25 ;  /* 0x3e80000008081820 */ /* 0x000fc80000400000 */
[----:B------:R-:W-:Y:S01]  /*04b0*/  @!P3 FMUL R8, R8, 16777216 ;  /* 0x4b8000000808b820 */ /* 0x000fe20000400000 */
[----:B------:R-:W0:Y:S01]  /*04c0*/  MUFU.RCP R29, R29 ;  /* 0x0000001d001d7308 */ /* 0x000e220000001000 */
[----:B------:R-:W-:-:S07]  /*04d0*/  FSEL R6, R13, 1, P0 ;  /* 0x3f8000000d067808 */ /* 0x000fce0000000000 */
[----:B------:R1:W2:Y:S01]  /*04e0*/  MUFU.RCP R12, R8 ;  /* 0x00000008000c7308 */ /* 0x0002a20000001000 */
[----:B------:R-:W-:Y:S01]  /*04f0*/  FSEL R13, R13, 1, P1 ;  /* 0x3f8000000d0d7808 */ /* 0x000fe20000800000 */
[----:B------:R-:W-:Y:S01]  /*0500*/  @!P2 FMUL R6, R6, 16777216 ;  /* 0x4b8000000606a820 */ /* 0x000fe20000400000 */
[----:B-----5:R-:W-:Y:S01]  /*0510*/  FADD R3, R3, R0 ;  /* 0x0000000003037221 */ /* 0x020fe20000000000 */
[----:B---3--:R-:W-:Y:S02]  /*0520*/  FADD R27, R4, R27 ;  /* 0x0000001b041b7221 */ /* 0x008fe40000000000 */
[----:B------:R-:W-:Y:S01]  /*0530*/  @!P3 FMUL R13, R13, 16777216 ;  /* 0x4b8000000d0db820 */ /* 0x000fe20000400000 */
[----:B-1----:R-:W1:Y:S01]  /*0540*/  LDC.64 R8, c[0x0][0x220] ;  /* 0x00008800ff087b82 */ /* 0x002e620000000a00 */
[----:B0-----:R-:W-:Y:S01]  /*0550*/  FMUL R29, R29, R6 ;  /* 0x000000061d1d7220 */ /* 0x001fe20000400000 */
[----:B------:R-:W-:Y:S01]  /*0560*/  FADD R22, R3, -R22 ;  /* 0x8000001603167221 */ /* 0x000fe20000000000 */
[----:B--2---:R-:W-:Y:S01]  /*0570*/  FMUL R12, R12, R13 ;  /* 0x0000000d0c0c7220 */ /* 0x004fe20000400000 */
[----:B----4-:R-:W-:-:S02]  /*0580*/  FADD R13, R27, -R2 ;  /* 0x800000021b0d7221 */ /* 0x010fc40000000000 */
[----:B------:R-:W-:Y:S02]  /*0590*/  FMUL R29, R29, R22 ;  /* 0x000000161d1d7220 */ /* 0x000fe40000400000 */
[----:B------:R-:W-:Y:S02]  /*05a0*/  FMUL R13, R12, R13 ;  /* 0x0000000d0c0d7220 */ /* 0x000fe40000400000 */
[----:B------:R-:W-:Y:S02]  /*05b0*/  FFMA R7, R29, R7, R26 ;  /* 0x000000071d077223 */ /* 0x000fe4000000001a */
[----:B------:R-:W-:Y:S01]  /*05c0*/  FFMA R24, R13, R25, R24 ;  /* 0x000000190d187223 */ /* 0x000fe20000000018 */
[----:B------:R0:W-:Y:S03]  /*05d0*/  @!P4 STG.E desc[UR4][R20.64], R3 ;  /* 0x000000031400c986 */ /* 0x0001e6000c101904 */
[----:B------:R-:W-:Y:S01]  /*05e0*/  FADD R7, R7, R24 ;  /* 0x0000001807077221 */ /* 0x000fe20000000000 */
[----:B------:R0:W-:Y:S03]  /*05f0*/  @!P4 STG.E desc[UR4][R10.64], R27 ;  /* 0x0000001b0a00c986 */ /* 0x0001e6000c101904 */
[----:B------:R-:W-:Y:S01]  /*0600*/  FADD R7, R7, R28 ;  /* 0x0000001c07077221 */ /* 0x000fe20000000000 */
[----:B-1----:R-:W-:Y:S01]  /*0610*/  IMAD.WIDE R8, R5, 0x4, R8 ;  /* 0x0000000405087825 */ /* 0x002fe200078e0208 */
[----:B0-----:R-:W-:Y:S06]  /*0620*/  @P4 EXIT ;  /* 0x000000000000494d */ /* 0x001fec0003800000 */
[----:B------:R-:W-:Y:S01]  /*0630*/  STG.E desc[UR4][R8.64], R7 ;  /* 0x0000000708007986 */ /* 0x000fe2000c101904 */
[----:B------:R-:W-:Y:S05]  /*0640*/  EXIT ;  /* 0x000000000000794d */ /* 0x000fea0003800000 */
.L_x_0:
[----:B------:R-:W-:-:S00]  /*0650*/  BRA `(.L_x_0) ;  /* 0xfffffffc00fc7947 */ /* 0x000fc0000383ffff */
[----:B------:R-:W-:-:S00]  /*0660*/  NOP ;  /* 0x0000000000007918 */ /* 0x000fc00000000000 */
        /* <DEDUP_REMOVED lines=9> */
.L_x_1:


//--------------------- .nv.global.init           --------------------------
	.section	.nv.global.init,"aw",@progbits
.nv.global.init:
	.type		_$_str,@object
	.size		_$_str,(_$_str_$_2 - _$_str)
_$_str:
        /*0000*/ 	.byte	0x5f, 0x5f, 0x43, 0x55, 0x44, 0x41, 0x5f, 0x46, 0x54, 0x5a, 0x00
	.type		_$_str_$_2,@object
	.size		_$_str_$_2,(.L_1 - _$_str_$_2)
_$_str_$_2:
        /*000b*/ 	.byte	0x5f, 0x5f, 0x43, 0x55, 0x44, 0x41, 0x5f, 0x50, 0x52, 0x45, 0x43, 0x5f, 0x53, 0x51, 0x52, 0x54
        /*001b*/ 	.byte	0x00
.L_1:


//--------------------- .nv.constant0.triton_poi_fused__native_batch_norm_legit_no_training_add_convolution_20 --------------------------
	.section	.nv.constant0.triton_poi_fused__native_batch_norm_legit_no_training_add_convolution_20,"a",@progbits
	.sectionflags	@""
	.align	4
.nv.constant0.triton_poi_fused__native_batch_norm_legit_no_training_add_convolution_20:
	.zero		644
